//
// Generated by NVIDIA NVVM Compiler
//
// Compiler Build ID: CL-36424714
// Cuda compilation tools, release 13.0, V13.0.88
// Based on NVVM 20.0.0
//

.version 9.0
.target sm_100
.address_size 64

	// .globl	_Z10powerArrayiiPiPfS0_

.visible .entry _Z10powerArrayiiPiPfS0_(
	.param .u32 _Z10powerArrayiiPiPfS0__param_0,
	.param .u32 _Z10powerArrayiiPiPfS0__param_1,
	.param .u64 .ptr .align 1 _Z10powerArrayiiPiPfS0__param_2,
	.param .u64 .ptr .align 1 _Z10powerArrayiiPiPfS0__param_3,
	.param .u64 .ptr .align 1 _Z10powerArrayiiPiPfS0__param_4
)
{


	ret;

}


// ===== COMPILED SASS (sm_100) =====

	.target	sm_100

	.elftype	@"ET_EXEC"


//--------------------- .note.nv.tkinfo           --------------------------
	.section	.note.nv.tkinfo,"",@"SHT_NOTE"
	.sectionflags	@"SHF_NOTE_NV_TKINFO"
	.tkinfo
        /*0018*/ 	.word	0x00000002
        /*0030*/ 	.string	""
        /*0030*/ 	.string	"ptxas"
        /*0030*/ 	.string	"Cuda compilation tools, release 13.0, V13.0.88"
        /*0030*/ 	.string	"Build cuda_13.0.r13.0/compiler.36424714_0"
        /*0030*/ 	.string	"-arch sm_100 -m 64 "



//--------------------- .note.nv.cuinfo           --------------------------
	.section	.note.nv.cuinfo,"",@"SHT_NOTE"
	.sectionflags	@"SHF_NOTE_NV_CUINFO"
        /*0018*/ 	.short	0x0002
        /*001a*/ 	.short	0x0064
        /*001c*/ 	.short	0x0082
	.zero		2


//--------------------- .nv.info                  --------------------------
	.section	.nv.info,"",@"SHT_CUDA_INFO"
	.align	4


	//----- nvinfo : EIATTR_REGCOUNT
	.align		4
        /*0000*/ 	.byte	0x04, 0x2f
        /*0002*/ 	.short	(.L_1 - .L_0)
	.align		4
.L_0:
        /*0004*/ 	.word	index@(_Z10powerArrayiiPiPfS0_)
        /*0008*/ 	.word	0x00000004


	//----- nvinfo : EIATTR_FRAME_SIZE
	.align		4
.L_1:
        /*000c*/ 	.byte	0x04, 0x11
        /*000e*/ 	.short	(.L_3 - .L_2)
	.align		4
.L_2:
        /*0010*/ 	.word	index@(_Z10powerArrayiiPiPfS0_)
        /*0014*/ 	.word	0x00000000


	//----- nvinfo : EIATTR_MIN_STACK_SIZE
	.align		4
.L_3:
        /*0018*/ 	.byte	0x04, 0x12
        /*001a*/ 	.short	(.L_5 - .L_4)
	.align		4
.L_4:
        /*001c*/ 	.word	index@(_Z10powerArrayiiPiPfS0_)
        /*0020*/ 	.word	0x00000000
.L_5:


//--------------------- .nv.compat                --------------------------
	.section	.nv.compat,"",@"SHT_CUDA_COMPAT_INFO"
	.align	4
        /*0000*/ 	.byte	0x02, 0x09, 0x00, 0x00, 0x02, 0x02, 0x01, 0x00, 0x02, 0x05, 0x05, 0x00, 0x03, 0x07, 0x01, 0x01
        /*0010*/ 	.byte	0x02, 0x03, 0x00, 0x00, 0x02, 0x06, 0x01, 0x00, 0x04, 0x0b, 0x08, 0x00, 0x09, 0x00, 0x00, 0x00
        /*0020*/ 	.byte	0x00, 0x00, 0x00, 0x00


//--------------------- .nv.info._Z10powerArrayiiPiPfS0_ --------------------------
	.section	.nv.info._Z10powerArrayiiPiPfS0_,"",@"SHT_CUDA_INFO"
	.sectionflags	@""
	.align	4


	//----- nvinfo : EIATTR_CUDA_API_VERSION
	.align		4
        /*0000*/ 	.byte	0x04, 0x37
        /*0002*/ 	.short	(.L_7 - .L_6)
.L_6:
        /*0004*/ 	.word	0x00000082


	//----- nvinfo : EIATTR_KPARAM_INFO
	.align		4
.L_7:
        /*0008*/ 	.byte	0x04, 0x17
        /*000a*/ 	.short	(.L_9 - .L_8)
.L_8:
        /*000c*/ 	.word	0x00000000
        /*0010*/ 	.short	0x0004
        /*0012*/ 	.short	0x0018
        /*0014*/ 	.byte	0x00, 0xf5, 0x21, 0x00


	//----- nvinfo : EIATTR_KPARAM_INFO
	.align		4
.L_9:
        /*0018*/ 	.byte	0x04, 0x17
        /*001a*/ 	.short	(.L_11 - .L_10)
.L_10:
        /*001c*/ 	.word	0x00000000
        /*0020*/ 	.short	0x0003
        /*0022*/ 	.short	0x0010
        /*0024*/ 	.byte	0x00, 0xf5, 0x21, 0x00


	//----- nvinfo : EIATTR_KPARAM_INFO
	.align		4
.L_11:
        /*0028*/ 	.byte	0x04, 0x17
        /*002a*/ 	.short	(.L_13 - .L_12)
.L_12:
        /*002c*/ 	.word	0x00000000
        /*0030*/ 	.short	0x0002
        /*0032*/ 	.short	0x0008
        /*0034*/ 	.byte	0x00, 0xf5, 0x21, 0x00


	//----- nvinfo : EIATTR_KPARAM_INFO
	.align		4
.L_13:
        /*0038*/ 	.byte	0x04, 0x17
        /*003a*/ 	.short	(.L_15 - .L_14)
.L_14:
        /*003c*/ 	.word	0x00000000
        /*0040*/ 	.short	0x0001
        /*0042*/ 	.short	0x0004
        /*0044*/ 	.byte	0x00, 0xf0, 0x11, 0x00


	//----- nvinfo : EIATTR_KPARAM_INFO
	.align		4
.L_15:
        /*0048*/ 	.byte	0x04, 0x17
        /*004a*/ 	.short	(.L_17 - .L_16)
.L_16:
        /*004c*/ 	.word	0x00000000
        /*0050*/ 	.short	0x0000
        /*0052*/ 	.short	0x0000
        /*0054*/ 	.byte	0x00, 0xf0, 0x11, 0x00


	//----- nvinfo : EIATTR_SPARSE_MMA_MASK
	.align		4
.L_17:
        /*0058*/ 	.byte	0x03, 0x50
        /*005a*/ 	.short	0x0000


	//----- nvinfo : EIATTR_MAXREG_COUNT
	.align		4
        /*005c*/ 	.byte	0x03, 0x1b
        /*005e*/ 	.short	0x00ff


	//----- nvinfo : EIATTR_MERCURY_ISA_VERSION
	.align		4
        /*0060*/ 	.byte	0x03, 0x5f
        /*0062*/ 	.short	0x0101


	//----- nvinfo : EIATTR_VRC_CTA_INIT_COUNT
	.align		4
        /*0064*/ 	.byte	0x02, 0x4a
	.zero		1
	.zero		1


	//----- nvinfo : EIATTR_EXIT_INSTR_OFFSETS
	.align		4
        /*0068*/ 	.byte	0x04, 0x1c
        /*006a*/ 	.short	(.L_19 - .L_18)


	//   ....[0]....
.L_18:
        /*006c*/ 	.word	0x00000010


	//----- nvinfo : EIATTR_CBANK_PARAM_SIZE
	.align		4
.L_19:
        /*0070*/ 	.byte	0x03, 0x19
        /*0072*/ 	.short	0x0020


	//----- nvinfo : EIATTR_PARAM_CBANK
	.align		4
        /*0074*/ 	.byte	0x04, 0x0a
        /*0076*/ 	.short	(.L_21 - .L_20)
	.align		4
.L_20:
        /*0078*/ 	.word	index@(.nv.constant0._Z10powerArrayiiPiPfS0_)
        /*007c*/ 	.short	0x0380
        /*007e*/ 	.short	0x0020


	//----- nvinfo : EIATTR_SW_WAR
	.align		4
.L_21:
        /*0080*/ 	.byte	0x04, 0x36
        /*0082*/ 	.short	(.L_23 - .L_22)
.L_22:
        /*0084*/ 	.word	0x00000008
.L_23:


//--------------------- .nv.callgraph             --------------------------
	.section	.nv.callgraph,"",@"SHT_CUDA_CALLGRAPH"
	.align	4
	.sectionentsize	8
	.align		4
        /*0000*/ 	.word	0x00000000
	.align		4
        /*0004*/ 	.word	0xffffffff
	.align		4
        /*0008*/ 	.word	0x00000000
	.align		4
        /*000c*/ 	.word	0xfffffffe
	.align		4
        /*0010*/ 	.word	0x00000000
	.align		4
        /*0014*/ 	.word	0xfffffffd
	.align		4
        /*0018*/ 	.word	0x00000000
	.align		4
        /*001c*/ 	.word	0xfffffffc


//--------------------- .text._Z10powerArrayiiPiPfS0_ --------------------------
	.section	.text._Z10powerArrayiiPiPfS0_,"ax",@progbits
	.align	128
        .global         _Z10powerArrayiiPiPfS0_
        .type           _Z10powerArrayiiPiPfS0_,@function
        .size           _Z10powerArrayiiPiPfS0_,(.L_x_1 - _Z10powerArrayiiPiPfS0_)
        .other          _Z10powerArrayiiPiPfS0_,@"STO_CUDA_ENTRY STV_DEFAULT"
_Z10powerArrayiiPiPfS0_:
.text._Z10powerArrayiiPiPfS0_:
[----:B------:R-:W-:Y:S01]  /*0000*/  LDC R1, c[0x0][0x37c] ;  /* 0x0000df00ff017b82 */ /* 0x000fe20000000800 */
[----:B------:R-:W-:Y:S05]  /*0010*/  EXIT ;  /* 0x000000000000794d */ /* 0x000fea0003800000 */
.L_x_0:
[----:B------:R-:W-:-:S00]  /*0020*/  BRA `(.L_x_0) ;  /* 0xfffffffc00fc7947 */ /* 0x000fc0000383ffff */
[----:B------:R-:W-:-:S00]  /*0030*/  NOP ;  /* 0x0000000000007918 */ /* 0x000fc00000000000 */
        /* <DEDUP_REMOVED lines=12> */
.L_x_1:


//--------------------- .nv.shared.reserved.0     --------------------------
	.section	.nv.shared.reserved.0,"aw",@nobits
	.weak		__nv_reservedSMEM_offset_0_alias
	.size		__nv_reservedSMEM_offset_0_alias, 0, 64
	.other		__nv_reservedSMEM_offset_0_alias,@"STO_CUDA_RESERVED_SHARED STV_DEFAULT"
__nv_reservedSMEM_offset_0_alias:
	.zero		0
	.zero		64


//--------------------- .nv.constant0._Z10powerArrayiiPiPfS0_ --------------------------
	.section	.nv.constant0._Z10powerArrayiiPiPfS0_,"a",@progbits
	.sectionflags	@""
	.align	4
.nv.constant0._Z10powerArrayiiPiPfS0_:
	.zero		928


//--------------------- SYMBOLS --------------------------

	.type		.nv.reservedSmem.offset0,@object
	.size		.nv.reservedSmem.offset0,0x4
